//
// Generated by NVIDIA NVVM Compiler
//
// Compiler Build ID: CL-36424714
// Cuda compilation tools, release 13.0, V13.0.88
// Based on NVVM 20.0.0
//

.version 9.0
.target sm_100
.address_size 64

	// .globl	_Z13deflatekerneljPcS_
// _ZZ13deflatekerneljPcS_E5sdata has been demoted

.visible .entry _Z13deflatekerneljPcS_(
	.param .u32 _Z13deflatekerneljPcS__param_0,
	.param .u64 .ptr .align 1 _Z13deflatekerneljPcS__param_1,
	.param .u64 .ptr .align 1 _Z13deflatekerneljPcS__param_2
)
{
	.reg .pred 	%p<67>;
	.reg .b16 	%rs<65>;
	.reg .b32 	%r<45>;
	.reg .b64 	%rd<11>;
	// demoted variable
	.shared .align 1 .b8 _ZZ13deflatekerneljPcS_E5sdata[32768];
	ld.param.u32 	%r37, [_Z13deflatekerneljPcS__param_0];
	mov.u32 	%r1, %tid.x;
	add.s32 	%r38, %r37, 32767;
	setp.lt.u32 	%p1, %r38, 32768;
	@%p1 bra 	$L__BB0_131;
	mov.u32 	%r40, _ZZ13deflatekerneljPcS_E5sdata;
	add.s32 	%r2, %r40, %r1;
	mov.b32 	%r44, 0;
$L__BB0_2:
	ld.param.u64 	%rd9, [_Z13deflatekerneljPcS__param_1];
	shl.b32 	%r41, %r44, 15;
	or.b32  	%r4, %r1, %r41;
	setp.ge.u32 	%p2, %r4, %r37;
	cvt.u64.u32 	%rd5, %r4;
	cvta.to.global.u64 	%rd6, %rd9;
	add.s64 	%rd1, %rd6, %rd5;
	@%p2 bra 	$L__BB0_4;
	ld.global.u8 	%rs1, [%rd1];
	st.shared.u8 	[%r2], %rs1;
$L__BB0_4:
	add.s32 	%r5, %r4, 1024;
	setp.ge.u32 	%p3, %r5, %r37;
	@%p3 bra 	$L__BB0_6;
	ld.global.u8 	%rs2, [%rd1+1024];
	st.shared.u8 	[%r2+1024], %rs2;
$L__BB0_6:
	add.s32 	%r6, %r4, 2048;
	setp.ge.u32 	%p4, %r6, %r37;
	@%p4 bra 	$L__BB0_8;
	ld.global.u8 	%rs3, [%rd1+2048];
	st.shared.u8 	[%r2+2048], %rs3;
$L__BB0_8:
	add.s32 	%r7, %r4, 3072;
	setp.ge.u32 	%p5, %r7, %r37;
	@%p5 bra 	$L__BB0_10;
	ld.global.u8 	%rs4, [%rd1+3072];
	st.shared.u8 	[%r2+3072], %rs4;
$L__BB0_10:
	add.s32 	%r8, %r4, 4096;
	setp.ge.u32 	%p6, %r8, %r37;
	@%p6 bra 	$L__BB0_12;
	ld.global.u8 	%rs5, [%rd1+4096];
	st.shared.u8 	[%r2+4096], %rs5;
$L__BB0_12:
	add.s32 	%r9, %r4, 5120;
	setp.ge.u32 	%p7, %r9, %r37;
	@%p7 bra 	$L__BB0_14;
	ld.global.u8 	%rs6, [%rd1+5120];
	st.shared.u8 	[%r2+5120], %rs6;
$L__BB0_14:
	add.s32 	%r10, %r4, 6144;
	setp.ge.u32 	%p8, %r10, %r37;
	@%p8 bra 	$L__BB0_16;
	ld.global.u8 	%rs7, [%rd1+6144];
	st.shared.u8 	[%r2+6144], %rs7;
$L__BB0_16:
	add.s32 	%r11, %r4, 7168;
	setp.ge.u32 	%p9, %r11, %r37;
	@%p9 bra 	$L__BB0_18;
	ld.global.u8 	%rs8, [%rd1+7168];
	st.shared.u8 	[%r2+7168], %rs8;
$L__BB0_18:
	add.s32 	%r12, %r4, 8192;
	setp.ge.u32 	%p10, %r12, %r37;
	@%p10 bra 	$L__BB0_20;
	ld.global.u8 	%rs9, [%rd1+8192];
	st.shared.u8 	[%r2+8192], %rs9;
$L__BB0_20:
	add.s32 	%r13, %r4, 9216;
	setp.ge.u32 	%p11, %r13, %r37;
	@%p11 bra 	$L__BB0_22;
	ld.global.u8 	%rs10, [%rd1+9216];
	st.shared.u8 	[%r2+9216], %rs10;
$L__BB0_22:
	add.s32 	%r14, %r4, 10240;
	setp.ge.u32 	%p12, %r14, %r37;
	@%p12 bra 	$L__BB0_24;
	ld.global.u8 	%rs11, [%rd1+10240];
	st.shared.u8 	[%r2+10240], %rs11;
$L__BB0_24:
	add.s32 	%r15, %r4, 11264;
	setp.ge.u32 	%p13, %r15, %r37;
	@%p13 bra 	$L__BB0_26;
	ld.global.u8 	%rs12, [%rd1+11264];
	st.shared.u8 	[%r2+11264], %rs12;
$L__BB0_26:
	add.s32 	%r16, %r4, 12288;
	setp.ge.u32 	%p14, %r16, %r37;
	@%p14 bra 	$L__BB0_28;
	ld.global.u8 	%rs13, [%rd1+12288];
	st.shared.u8 	[%r2+12288], %rs13;
$L__BB0_28:
	add.s32 	%r17, %r4, 13312;
	setp.ge.u32 	%p15, %r17, %r37;
	@%p15 bra 	$L__BB0_30;
	ld.global.u8 	%rs14, [%rd1+13312];
	st.shared.u8 	[%r2+13312], %rs14;
$L__BB0_30:
	add.s32 	%r18, %r4, 14336;
	setp.ge.u32 	%p16, %r18, %r37;
	@%p16 bra 	$L__BB0_32;
	ld.global.u8 	%rs15, [%rd1+14336];
	st.shared.u8 	[%r2+14336], %rs15;
$L__BB0_32:
	add.s32 	%r19, %r4, 15360;
	setp.ge.u32 	%p17, %r19, %r37;
	@%p17 bra 	$L__BB0_34;
	ld.global.u8 	%rs16, [%rd1+15360];
	st.shared.u8 	[%r2+15360], %rs16;
$L__BB0_34:
	add.s32 	%r20, %r4, 16384;
	setp.ge.u32 	%p18, %r20, %r37;
	@%p18 bra 	$L__BB0_36;
	ld.global.u8 	%rs17, [%rd1+16384];
	st.shared.u8 	[%r2+16384], %rs17;
$L__BB0_36:
	add.s32 	%r21, %r4, 17408;
	setp.ge.u32 	%p19, %r21, %r37;
	@%p19 bra 	$L__BB0_38;
	ld.global.u8 	%rs18, [%rd1+17408];
	st.shared.u8 	[%r2+17408], %rs18;
$L__BB0_38:
	add.s32 	%r22, %r4, 18432;
	setp.ge.u32 	%p20, %r22, %r37;
	@%p20 bra 	$L__BB0_40;
	ld.global.u8 	%rs19, [%rd1+18432];
	st.shared.u8 	[%r2+18432], %rs19;
$L__BB0_40:
	add.s32 	%r23, %r4, 19456;
	setp.ge.u32 	%p21, %r23, %r37;
	@%p21 bra 	$L__BB0_42;
	ld.global.u8 	%rs20, [%rd1+19456];
	st.shared.u8 	[%r2+19456], %rs20;
$L__BB0_42:
	add.s32 	%r24, %r4, 20480;
	setp.ge.u32 	%p22, %r24, %r37;
	@%p22 bra 	$L__BB0_44;
	ld.global.u8 	%rs21, [%rd1+20480];
	st.shared.u8 	[%r2+20480], %rs21;
$L__BB0_44:
	add.s32 	%r25, %r4, 21504;
	setp.ge.u32 	%p23, %r25, %r37;
	@%p23 bra 	$L__BB0_46;
	ld.global.u8 	%rs22, [%rd1+21504];
	st.shared.u8 	[%r2+21504], %rs22;
$L__BB0_46:
	add.s32 	%r26, %r4, 22528;
	setp.ge.u32 	%p24, %r26, %r37;
	@%p24 bra 	$L__BB0_48;
	ld.global.u8 	%rs23, [%rd1+22528];
	st.shared.u8 	[%r2+22528], %rs23;
$L__BB0_48:
	add.s32 	%r27, %r4, 23552;
	setp.ge.u32 	%p25, %r27, %r37;
	@%p25 bra 	$L__BB0_50;
	ld.global.u8 	%rs24, [%rd1+23552];
	st.shared.u8 	[%r2+23552], %rs24;
$L__BB0_50:
	add.s32 	%r28, %r4, 24576;
	setp.ge.u32 	%p26, %r28, %r37;
	@%p26 bra 	$L__BB0_52;
	ld.global.u8 	%rs25, [%rd1+24576];
	st.shared.u8 	[%r2+24576], %rs25;
$L__BB0_52:
	add.s32 	%r29, %r4, 25600;
	setp.ge.u32 	%p27, %r29, %r37;
	@%p27 bra 	$L__BB0_54;
	ld.global.u8 	%rs26, [%rd1+25600];
	st.shared.u8 	[%r2+25600], %rs26;
$L__BB0_54:
	add.s32 	%r30, %r4, 26624;
	setp.ge.u32 	%p28, %r30, %r37;
	@%p28 bra 	$L__BB0_56;
	ld.global.u8 	%rs27, [%rd1+26624];
	st.shared.u8 	[%r2+26624], %rs27;
$L__BB0_56:
	add.s32 	%r31, %r4, 27648;
	setp.ge.u32 	%p29, %r31, %r37;
	@%p29 bra 	$L__BB0_58;
	ld.global.u8 	%rs28, [%rd1+27648];
	st.shared.u8 	[%r2+27648], %rs28;
$L__BB0_58:
	add.s32 	%r32, %r4, 28672;
	setp.ge.u32 	%p30, %r32, %r37;
	@%p30 bra 	$L__BB0_60;
	ld.global.u8 	%rs29, [%rd1+28672];
	st.shared.u8 	[%r2+28672], %rs29;
$L__BB0_60:
	add.s32 	%r33, %r4, 29696;
	setp.ge.u32 	%p31, %r33, %r37;
	@%p31 bra 	$L__BB0_62;
	ld.global.u8 	%rs30, [%rd1+29696];
	st.shared.u8 	[%r2+29696], %rs30;
$L__BB0_62:
	add.s32 	%r34, %r4, 30720;
	setp.ge.u32 	%p32, %r34, %r37;
	@%p32 bra 	$L__BB0_64;
	ld.global.u8 	%rs31, [%rd1+30720];
	st.shared.u8 	[%r2+30720], %rs31;
$L__BB0_64:
	add.s32 	%r35, %r4, 31744;
	setp.ge.u32 	%p33, %r35, %r37;
	@%p33 bra 	$L__BB0_66;
	ld.global.u8 	%rs32, [%rd1+31744];
	st.shared.u8 	[%r2+31744], %rs32;
$L__BB0_66:
	ld.param.u64 	%rd10, [_Z13deflatekerneljPcS__param_2];
	cvt.u64.u32 	%rd7, %r4;
	setp.ge.u32 	%p34, %r4, %r37;
	bar.sync 	0;
	cvta.to.global.u64 	%rd8, %rd10;
	add.s64 	%rd2, %rd8, %rd7;
	@%p34 bra 	$L__BB0_68;
	ld.shared.u8 	%rs33, [%r2];
	st.global.u8 	[%rd2], %rs33;
$L__BB0_68:
	setp.ge.u32 	%p35, %r5, %r37;
	@%p35 bra 	$L__BB0_70;
	ld.shared.u8 	%rs34, [%r2+1024];
	st.global.u8 	[%rd2+1024], %rs34;
$L__BB0_70:
	setp.ge.u32 	%p36, %r6, %r37;
	@%p36 bra 	$L__BB0_72;
	ld.shared.u8 	%rs35, [%r2+2048];
	st.global.u8 	[%rd2+2048], %rs35;
$L__BB0_72:
	setp.ge.u32 	%p37, %r7, %r37;
	@%p37 bra 	$L__BB0_74;
	ld.shared.u8 	%rs36, [%r2+3072];
	st.global.u8 	[%rd2+3072], %rs36;
$L__BB0_74:
	setp.ge.u32 	%p38, %r8, %r37;
	@%p38 bra 	$L__BB0_76;
	ld.shared.u8 	%rs37, [%r2+4096];
	st.global.u8 	[%rd2+4096], %rs37;
$L__BB0_76:
	setp.ge.u32 	%p39, %r9, %r37;
	@%p39 bra 	$L__BB0_78;
	ld.shared.u8 	%rs38, [%r2+5120];
	st.global.u8 	[%rd2+5120], %rs38;
$L__BB0_78:
	setp.ge.u32 	%p40, %r10, %r37;
	@%p40 bra 	$L__BB0_80;
	ld.shared.u8 	%rs39, [%r2+6144];
	st.global.u8 	[%rd2+6144], %rs39;
$L__BB0_80:
	setp.ge.u32 	%p41, %r11, %r37;
	@%p41 bra 	$L__BB0_82;
	ld.shared.u8 	%rs40, [%r2+7168];
	st.global.u8 	[%rd2+7168], %rs40;
$L__BB0_82:
	setp.ge.u32 	%p42, %r12, %r37;
	@%p42 bra 	$L__BB0_84;
	ld.shared.u8 	%rs41, [%r2+8192];
	st.global.u8 	[%rd2+8192], %rs41;
$L__BB0_84:
	setp.ge.u32 	%p43, %r13, %r37;
	@%p43 bra 	$L__BB0_86;
	ld.shared.u8 	%rs42, [%r2+9216];
	st.global.u8 	[%rd2+9216], %rs42;
$L__BB0_86:
	setp.ge.u32 	%p44, %r14, %r37;
	@%p44 bra 	$L__BB0_88;
	ld.shared.u8 	%rs43, [%r2+10240];
	st.global.u8 	[%rd2+10240], %rs43;
$L__BB0_88:
	setp.ge.u32 	%p45, %r15, %r37;
	@%p45 bra 	$L__BB0_90;
	ld.shared.u8 	%rs44, [%r2+11264];
	st.global.u8 	[%rd2+11264], %rs44;
$L__BB0_90:
	setp.ge.u32 	%p46, %r16, %r37;
	@%p46 bra 	$L__BB0_92;
	ld.shared.u8 	%rs45, [%r2+12288];
	st.global.u8 	[%rd2+12288], %rs45;
$L__BB0_92:
	setp.ge.u32 	%p47, %r17, %r37;
	@%p47 bra 	$L__BB0_94;
	ld.shared.u8 	%rs46, [%r2+13312];
	st.global.u8 	[%rd2+13312], %rs46;
$L__BB0_94:
	setp.ge.u32 	%p48, %r18, %r37;
	@%p48 bra 	$L__BB0_96;
	ld.shared.u8 	%rs47, [%r2+14336];
	st.global.u8 	[%rd2+14336], %rs47;
$L__BB0_96:
	setp.ge.u32 	%p49, %r19, %r37;
	@%p49 bra 	$L__BB0_98;
	ld.shared.u8 	%rs48, [%r2+15360];
	st.global.u8 	[%rd2+15360], %rs48;
$L__BB0_98:
	setp.ge.u32 	%p50, %r20, %r37;
	@%p50 bra 	$L__BB0_100;
	ld.shared.u8 	%rs49, [%r2+16384];
	st.global.u8 	[%rd2+16384], %rs49;
$L__BB0_100:
	setp.ge.u32 	%p51, %r21, %r37;
	@%p51 bra 	$L__BB0_102;
	ld.shared.u8 	%rs50, [%r2+17408];
	st.global.u8 	[%rd2+17408], %rs50;
$L__BB0_102:
	setp.ge.u32 	%p52, %r22, %r37;
	@%p52 bra 	$L__BB0_104;
	ld.shared.u8 	%rs51, [%r2+18432];
	st.global.u8 	[%rd2+18432], %rs51;
$L__BB0_104:
	setp.ge.u32 	%p53, %r23, %r37;
	@%p53 bra 	$L__BB0_106;
	ld.shared.u8 	%rs52, [%r2+19456];
	st.global.u8 	[%rd2+19456], %rs52;
$L__BB0_106:
	setp.ge.u32 	%p54, %r24, %r37;
	@%p54 bra 	$L__BB0_108;
	ld.shared.u8 	%rs53, [%r2+20480];
	st.global.u8 	[%rd2+20480], %rs53;
$L__BB0_108:
	setp.ge.u32 	%p55, %r25, %r37;
	@%p55 bra 	$L__BB0_110;
	ld.shared.u8 	%rs54, [%r2+21504];
	st.global.u8 	[%rd2+21504], %rs54;
$L__BB0_110:
	setp.ge.u32 	%p56, %r26, %r37;
	@%p56 bra 	$L__BB0_112;
	ld.shared.u8 	%rs55, [%r2+22528];
	st.global.u8 	[%rd2+22528], %rs55;
$L__BB0_112:
	setp.ge.u32 	%p57, %r27, %r37;
	@%p57 bra 	$L__BB0_114;
	ld.shared.u8 	%rs56, [%r2+23552];
	st.global.u8 	[%rd2+23552], %rs56;
$L__BB0_114:
	setp.ge.u32 	%p58, %r28, %r37;
	@%p58 bra 	$L__BB0_116;
	ld.shared.u8 	%rs57, [%r2+24576];
	st.global.u8 	[%rd2+24576], %rs57;
$L__BB0_116:
	setp.ge.u32 	%p59, %r29, %r37;
	@%p59 bra 	$L__BB0_118;
	ld.shared.u8 	%rs58, [%r2+25600];
	st.global.u8 	[%rd2+25600], %rs58;
$L__BB0_118:
	setp.ge.u32 	%p60, %r30, %r37;
	@%p60 bra 	$L__BB0_120;
	ld.shared.u8 	%rs59, [%r2+26624];
	st.global.u8 	[%rd2+26624], %rs59;
$L__BB0_120:
	setp.ge.u32 	%p61, %r31, %r37;
	@%p61 bra 	$L__BB0_122;
	ld.shared.u8 	%rs60, [%r2+27648];
	st.global.u8 	[%rd2+27648], %rs60;
$L__BB0_122:
	setp.ge.u32 	%p62, %r32, %r37;
	@%p62 bra 	$L__BB0_124;
	ld.shared.u8 	%rs61, [%r2+28672];
	st.global.u8 	[%rd2+28672], %rs61;
$L__BB0_124:
	setp.ge.u32 	%p63, %r33, %r37;
	@%p63 bra 	$L__BB0_126;
	ld.shared.u8 	%rs62, [%r2+29696];
	st.global.u8 	[%rd2+29696], %rs62;
$L__BB0_126:
	setp.ge.u32 	%p64, %r34, %r37;
	@%p64 bra 	$L__BB0_128;
	ld.shared.u8 	%rs63, [%r2+30720];
	st.global.u8 	[%rd2+30720], %rs63;
$L__BB0_128:
	setp.ge.u32 	%p65, %r35, %r37;
	@%p65 bra 	$L__BB0_130;
	ld.shared.u8 	%rs64, [%r2+31744];
	st.global.u8 	[%rd2+31744], %rs64;
$L__BB0_130:
	bar.sync 	0;
	add.s32 	%r44, %r44, 1;
	add.s32 	%r42, %r37, 32767;
	shr.u32 	%r43, %r42, 15;
	setp.ne.s32 	%p66, %r44, %r43;
	@%p66 bra 	$L__BB0_2;
$L__BB0_131:
	ret;

}


// ===== COMPILED SASS (sm_100) =====

	.target	sm_100

	.elftype	@"ET_EXEC"


//--------------------- .note.nv.tkinfo           --------------------------
	.section	.note.nv.tkinfo,"",@"SHT_NOTE"
	.sectionflags	@"SHF_NOTE_NV_TKINFO"
	.tkinfo
        /*0018*/ 	.word	0x00000002
        /*0030*/ 	.string	""
        /*0030*/ 	.string	"ptxas"
        /*0030*/ 	.string	"Cuda compilation tools, release 13.0, V13.0.88"
        /*0030*/ 	.string	"Build cuda_13.0.r13.0/compiler.36424714_0"
        /*0030*/ 	.string	"-arch sm_100 -m 64 "



//--------------------- .note.nv.cuinfo           --------------------------
	.section	.note.nv.cuinfo,"",@"SHT_NOTE"
	.sectionflags	@"SHF_NOTE_NV_CUINFO"
        /*0018*/ 	.short	0x0002
        /*001a*/ 	.short	0x0064
        /*001c*/ 	.short	0x0082
	.zero		2


//--------------------- .nv.info                  --------------------------
	.section	.nv.info,"",@"SHT_CUDA_INFO"
	.align	4


	//----- nvinfo : EIATTR_REGCOUNT
	.align		4
        /*0000*/ 	.byte	0x04, 0x2f
        /*0002*/ 	.short	(.L_1 - .L_0)
	.align		4
.L_0:
        /*0004*/ 	.word	index@(_Z13deflatekerneljPcS_)
        /*0008*/ 	.word	0x0000003e


	//----- nvinfo : EIATTR_FRAME_SIZE
	.align		4
.L_1:
        /*000c*/ 	.byte	0x04, 0x11
        /*000e*/ 	.short	(.L_3 - .L_2)
	.align		4
.L_2:
        /*0010*/ 	.word	index@(_Z13deflatekerneljPcS_)
        /*0014*/ 	.word	0x00000000


	//----- nvinfo : EIATTR_MIN_STACK_SIZE
	.align		4
.L_3:
        /*0018*/ 	.byte	0x04, 0x12
        /*001a*/ 	.short	(.L_5 - .L_4)
	.align		4
.L_4:
        /*001c*/ 	.word	index@(_Z13deflatekerneljPcS_)
        /*0020*/ 	.word	0x00000000
.L_5:


//--------------------- .nv.compat                --------------------------
	.section	.nv.compat,"",@"SHT_CUDA_COMPAT_INFO"
	.align	4
        /*0000*/ 	.byte	0x02, 0x09, 0x00, 0x00, 0x02, 0x02, 0x01, 0x00, 0x02, 0x05, 0x05, 0x00, 0x03, 0x07, 0x01, 0x01
        /*0010*/ 	.byte	0x02, 0x03, 0x00, 0x00, 0x02, 0x06, 0x01, 0x00, 0x04, 0x0b, 0x08, 0x00, 0x09, 0x00, 0x00, 0x00
        /*0020*/ 	.byte	0x00, 0x00, 0x00, 0x00


//--------------------- .nv.info._Z13deflatekerneljPcS_ --------------------------
	.section	.nv.info._Z13deflatekerneljPcS_,"",@"SHT_CUDA_INFO"
	.sectionflags	@""
	.align	4


	//----- nvinfo : EIATTR_CUDA_API_VERSION
	.align		4
        /*0000*/ 	.byte	0x04, 0x37
        /*0002*/ 	.short	(.L_7 - .L_6)
.L_6:
        /*0004*/ 	.word	0x00000082


	//----- nvinfo : EIATTR_KPARAM_INFO
	.align		4
.L_7:
        /*0008*/ 	.byte	0x04, 0x17
        /*000a*/ 	.short	(.L_9 - .L_8)
.L_8:
        /*000c*/ 	.word	0x00000000
        /*0010*/ 	.short	0x0002
        /*0012*/ 	.short	0x0010
        /*0014*/ 	.byte	0x00, 0xf5, 0x21, 0x00


	//----- nvinfo : EIATTR_KPARAM_INFO
	.align		4
.L_9:
        /*0018*/ 	.byte	0x04, 0x17
        /*001a*/ 	.short	(.L_11 - .L_10)
.L_10:
        /*001c*/ 	.word	0x00000000
        /*0020*/ 	.short	0x0001
        /*0022*/ 	.short	0x0008
        /*0024*/ 	.byte	0x00, 0xf5, 0x21, 0x00


	//----- nvinfo : EIATTR_KPARAM_INFO
	.align		4
.L_11:
        /*0028*/ 	.byte	0x04, 0x17
        /*002a*/ 	.short	(.L_13 - .L_12)
.L_12:
        /*002c*/ 	.word	0x00000000
        /*0030*/ 	.short	0x0000
        /*0032*/ 	.short	0x0000
        /*0034*/ 	.byte	0x00, 0xf0, 0x11, 0x00


	//----- nvinfo : EIATTR_SPARSE_MMA_MASK
	.align		4
.L_13:
        /*0038*/ 	.byte	0x03, 0x50
        /*003a*/ 	.short	0x0000


	//----- nvinfo : EIATTR_MAXREG_COUNT
	.align		4
        /*003c*/ 	.byte	0x03, 0x1b
        /*003e*/ 	.short	0x00ff


	//----- nvinfo : EIATTR_NUM_BARRIERS
	.align		4
        /*0040*/ 	.byte	0x02, 0x4c
        /*0042*/ 	.byte	0x01
	.zero		1


	//----- nvinfo : EIATTR_MERCURY_ISA_VERSION
	.align		4
        /*0044*/ 	.byte	0x03, 0x5f
        /*0046*/ 	.short	0x0101


	//----- nvinfo : EIATTR_VRC_CTA_INIT_COUNT
	.align		4
        /*0048*/ 	.byte	0x02, 0x4a
	.zero		1
	.zero		1


	//----- nvinfo : EIATTR_EXIT_INSTR_OFFSETS
	.align		4
        /*004c*/ 	.byte	0x04, 0x1c
        /*004e*/ 	.short	(.L_15 - .L_14)


	//   ....[0]....
.L_14:
        /*0050*/ 	.word	0x00000040


	//   ....[1]....
        /*0054*/ 	.word	0x000011b0


	//----- nvinfo : EIATTR_CBANK_PARAM_SIZE
	.align		4
.L_15:
        /*0058*/ 	.byte	0x03, 0x19
        /*005a*/ 	.short	0x0018


	//----- nvinfo : EIATTR_PARAM_CBANK
	.align		4
        /*005c*/ 	.byte	0x04, 0x0a
        /*005e*/ 	.short	(.L_17 - .L_16)
	.align		4
.L_16:
        /*0060*/ 	.word	index@(.nv.constant0._Z13deflatekerneljPcS_)
        /*0064*/ 	.short	0x0380
        /*0066*/ 	.short	0x0018


	//----- nvinfo : EIATTR_SW_WAR
	.align		4
.L_17:
        /*0068*/ 	.byte	0x04, 0x36
        /*006a*/ 	.short	(.L_19 - .L_18)
.L_18:
        /*006c*/ 	.word	0x00000008
.L_19:


//--------------------- .nv.callgraph             --------------------------
	.section	.nv.callgraph,"",@"SHT_CUDA_CALLGRAPH"
	.align	4
	.sectionentsize	8
	.align		4
        /*0000*/ 	.word	0x00000000
	.align		4
        /*0004*/ 	.word	0xffffffff
	.align		4
        /*0008*/ 	.word	0x00000000
	.align		4
        /*000c*/ 	.word	0xfffffffe
	.align		4
        /*0010*/ 	.word	0x00000000
	.align		4
        /*0014*/ 	.word	0xfffffffd
	.align		4
        /*0018*/ 	.word	0x00000000
	.align		4
        /*001c*/ 	.word	0xfffffffc


//--------------------- .text._Z13deflatekerneljPcS_ --------------------------
	.section	.text._Z13deflatekerneljPcS_,"ax",@progbits
	.align	128
        .global         _Z13deflatekerneljPcS_
        .type           _Z13deflatekerneljPcS_,@function
        .size           _Z13deflatekerneljPcS_,(.L_x_2 - _Z13deflatekerneljPcS_)
        .other          _Z13deflatekerneljPcS_,@"STO_CUDA_ENTRY STV_DEFAULT"
_Z13deflatekerneljPcS_:
.text._Z13deflatekerneljPcS_:
[----:B------:R-:W-:Y:S08]  /*0000*/  LDC R1, c[0x0][0x37c] ;  /* 0x0000df00ff017b82 */ /* 0x000ff00000000800 */
[----:B------:R-:W0:Y:S02]  /*0010*/  LDC R2, c[0x0][0x380] ;  /* 0x0000e000ff027b82 */ /* 0x000e240000000800 */
[----:B0-----:R-:W-:-:S05]  /*0020*/  VIADD R2, R2, 0x7fff ;  /* 0x00007fff02027836 */ /* 0x001fca0000000000 */
[----:B------:R-:W-:-:S13]  /*0030*/  ISETP.GE.U32.AND P0, PT, R2, 0x8000, PT ;  /* 0x000080000200780c */ /* 0x000fda0003f06070 */
[----:B------:R-:W-:Y:S05]  /*0040*/  @!P0 EXIT ;  /* 0x000000000000894d */ /* 0x000fea0003800000 */
[----:B------:R-:W0:Y:S01]  /*0050*/  S2UR UR5, SR_CgaCtaId ;  /* 0x00000000000579c3 */ /* 0x000e220000008800 */
[----:B------:R-:W1:Y:S01]  /*0060*/  S2R R0, SR_TID.X ;  /* 0x0000000000007919 */ /* 0x000e620000002100 */
[----:B------:R-:W-:Y:S01]  /*0070*/  UMOV UR4, 0x400 ;  /* 0x0000040000047882 */ /* 0x000fe20000000000 */
[----:B------:R-:W-:Y:S01]  /*0080*/  SHF.R.U32.HI R2, RZ, 0xf, R2 ;  /* 0x0000000fff027819 */ /* 0x000fe20000011602 */
[----:B------:R-:W2:Y:S01]  /*0090*/  LDCU.64 UR8, c[0x0][0x358] ;  /* 0x00006b00ff0877ac */ /* 0x000ea20008000a00 */
[----:B------:R-:W3:Y:S01]  /*00a0*/  LDCU UR7, c[0x0][0x380] ;  /* 0x00007000ff0777ac */ /* 0x000ee20008000800 */
[----:B------:R-:W4:Y:S01]  /*00b0*/  LDCU.64 UR10, c[0x0][0x388] ;  /* 0x00007100ff0a77ac */ /* 0x000f220008000a00 */
[----:B------:R-:W1:Y:S01]  /*00c0*/  LDCU.64 UR12, c[0x0][0x390] ;  /* 0x00007200ff0c77ac */ /* 0x000e620008000a00 */
[----:B0-----:R-:W-:-:S03]  /*00d0*/  ULEA UR5, UR5, UR4, 0x18 ;  /* 0x0000000405057291 */ /* 0x001fc6000f8ec0ff */
[----:B--234-:R-:W-:-:S09]  /*00e0*/  UMOV UR4, URZ ;  /* 0x000000ff00047c82 */ /* 0x01cfd20008000000 */
.L_x_0:
[----:B------:R-:W0:Y:S01]  /*00f0*/  S2R R32, SR_TID.X ;  /* 0x0000000000207919 */ /* 0x000e220000002100 */
[----:B------:R-:W-:-:S06]  /*0100*/  USHF.L.U32 UR6, UR4, 0xf, URZ ;  /* 0x0000000f04067899 */ /* 0x000fcc00080006ff */
[----:B0-----:R-:W-:-:S04]  /*0110*/  LOP3.LUT R32, R32, UR6, RZ, 0xfc, !PT ;  /* 0x0000000620207c12 */ /* 0x001fc8000f8efcff */
[C---:B------:R-:W-:Y:S01]  /*0120*/  IADD3 R54, P1, PT, R32.reuse, UR10, RZ ;  /* 0x0000000a20367c10 */ /* 0x040fe2000ff3e0ff */
[C---:B------:R-:W-:Y:S01]  /*0130*/  VIADD R30, R32.reuse, 0x800 ;  /* 0x00000800201e7836 */ /* 0x040fe20000000000 */
[C---:B-12---:R-:W-:Y:S01]  /*0140*/  IADD3 R26, P0, PT, R32.reuse, UR12, RZ ;  /* 0x0000000c201a7c10 */ /* 0x046fe2000ff1e0ff */
[C---:B------:R-:W-:Y:S01]  /*0150*/  VIADD R29, R32.reuse, 0xc00 ;  /* 0x00000c00201d7836 */ /* 0x040fe20000000000 */
[C---:B------:R-:W-:Y:S01]  /*0160*/  ISETP.GE.U32.AND P5, PT, R32.reuse, UR7, PT ;  /* 0x0000000720007c0c */ /* 0x040fe2000bfa6070 */
[----:B------:R-:W-:Y:S01]  /*0170*/  VIADD R31, R32, 0x400 ;  /* 0x00000400201f7836 */ /* 0x000fe20000000000 */
[----:B------:R-:W-:Y:S01]  /*0180*/  ISETP.GE.U32.AND P3, PT, R30, UR7, PT ;  /* 0x000000071e007c0c */ /* 0x000fe2000bf66070 */
[----:B------:R-:W-:Y:S01]  /*0190*/  IMAD.X R55, RZ, RZ, UR11, P1 ;  /* 0x0000000bff377e24 */ /* 0x000fe200088e06ff */
[----:B------:R-:W-:Y:S01]  /*01a0*/  ISETP.GE.U32.AND P2, PT, R29, UR7, PT ;  /* 0x000000071d007c0c */ /* 0x000fe2000bf46070 */
[C---:B------:R-:W-:Y:S01]  /*01b0*/  VIADD R28, R32.reuse, 0x1000 ;  /* 0x00001000201c7836 */ /* 0x040fe20000000000 */
[----:B------:R-:W-:Y:S01]  /*01c0*/  ISETP.GE.U32.AND P4, PT, R31, UR7, PT ;  /* 0x000000071f007c0c */ /* 0x000fe2000bf86070 */
[----:B------:R-:W-:-:S02]  /*01d0*/  VIADD R25, R32, 0x1400 ;  /* 0x0000140020197836 */ /* 0x000fc40000000000 */
[----:B------:R-:W-:Y:S01]  /*01e0*/  IMAD.X R27, RZ, RZ, UR13, P0 ;  /* 0x0000000dff1b7e24 */ /* 0x000fe200080e06ff */
[----:B------:R-:W-:Y:S01]  /*01f0*/  ISETP.GE.U32.AND P0, PT, R28, UR7, PT ;  /* 0x000000071c007c0c */ /* 0x000fe2000bf06070 */
[C---:B------:R-:W-:Y:S01]  /*0200*/  VIADD R24, R32.reuse, 0x1800 ;  /* 0x0000180020187836 */ /* 0x040fe20000000000 */
[----:B------:R-:W-:Y:S01]  /*0210*/  ISETP.GE.U32.AND P1, PT, R25, UR7, PT ;  /* 0x0000000719007c0c */ /* 0x000fe2000bf26070 */
[C---:B------:R-:W-:Y:S01]  /*0220*/  VIADD R20, R32.reuse, 0x2800 ;  /* 0x0000280020147836 */ /* 0x040fe20000000000 */
[----:B------:R-:W2:Y:S01]  /*0230*/  @!P5 LDG.E.U8 R3, desc[UR8][R54.64] ;  /* 0x000000083603d981 */ /* 0x000ea2000c1e1100 */
[----:B------:R-:W-:Y:S01]  /*0240*/  VIADD R23, R32, 0x1c00 ;  /* 0x00001c0020177836 */ /* 0x000fe20000000000 */
[----:B------:R-:W-:Y:S01]  /*0250*/  ISETP.GE.U32.AND P6, PT, R24, UR7, PT ;  /* 0x0000000718007c0c */ /* 0x000fe2000bfc6070 */
[C---:B------:R-:W-:Y:S01]  /*0260*/  VIADD R22, R32.reuse, 0x2000 ;  /* 0x0000200020167836 */ /* 0x040fe20000000000 */
[----:B------:R-:W3:Y:S01]  /*0270*/  @!P3 LDG.E.U8 R7, desc[UR8][R54.64+0x800] ;  /* 0x000800083607b981 */ /* 0x000ee2000c1e1100 */
[----:B------:R-:W-:-:S03]  /*0280*/  VIADD R21, R32, 0x2400 ;  /* 0x0000240020157836 */ /* 0x000fc60000000000 */
[----:B------:R-:W4:Y:S04]  /*0290*/  @!P2 LDG.E.U8 R9, desc[UR8][R54.64+0xc00] ;  /* 0x000c00083609a981 */ /* 0x000f28000c1e1100 */
[----:B------:R-:W5:Y:S04]  /*02a0*/  @!P4 LDG.E.U8 R5, desc[UR8][R54.64+0x400] ;  /* 0x000400083605c981 */ /* 0x000f68000c1e1100 */
[----:B------:R-:W2:Y:S04]  /*02b0*/  @!P0 LDG.E.U8 R11, desc[UR8][R54.64+0x1000] ;  /* 0x00100008360b8981 */ /* 0x000ea8000c1e1100 */
[----:B------:R-:W2:Y:S04]  /*02c0*/  @!P1 LDG.E.U8 R13, desc[UR8][R54.64+0x1400] ;  /* 0x00140008360d9981 */ /* 0x000ea8000c1e1100 */
[----:B------:R-:W2:Y:S01]  /*02d0*/  @!P6 LDG.E.U8 R33, desc[UR8][R54.64+0x1800] ;  /* 0x001800083621e981 */ /* 0x000ea2000c1e1100 */
[----:B------:R-:W-:-:S02]  /*02e0*/  ISETP.GE.U32.AND P2, PT, R20, UR7, PT ;  /* 0x0000000714007c0c */ /* 0x000fc4000bf46070 */
[----:B------:R-:W-:Y:S02]  /*02f0*/  ISETP.GE.U32.AND P5, PT, R23, UR7, PT ;  /* 0x0000000717007c0c */ /* 0x000fe4000bfa6070 */
[----:B------:R-:W-:Y:S02]  /*0300*/  ISETP.GE.U32.AND P4, PT, R22, UR7, PT ;  /* 0x0000000716007c0c */ /* 0x000fe4000bf86070 */
[----:B------:R-:W-:-:S07]  /*0310*/  ISETP.GE.U32.AND P3, PT, R21, UR7, PT ;  /* 0x0000000715007c0c */ /* 0x000fce000bf66070 */
[----:B------:R-:W2:Y:S04]  /*0320*/  @!P2 LDG.E.U8 R41, desc[UR8][R54.64+0x2800] ;  /* 0x002800083629a981 */ /* 0x000ea8000c1e1100 */
[----:B------:R-:W2:Y:S04]  /*0330*/  @!P5 LDG.E.U8 R35, desc[UR8][R54.64+0x1c00] ;  /* 0x001c00083623d981 */ /* 0x000ea8000c1e1100 */
[----:B------:R-:W2:Y:S04]  /*0340*/  @!P4 LDG.E.U8 R37, desc[UR8][R54.64+0x2000] ;  /* 0x002000083625c981 */ /* 0x000ea8000c1e1100 */
[----:B------:R-:W2:Y:S01]  /*0350*/  @!P3 LDG.E.U8 R39, desc[UR8][R54.64+0x2400] ;  /* 0x002400083627b981 */ /* 0x000ea2000c1e1100 */
[----:B------:R-:W-:-:S02]  /*0360*/  P2R R10, PR, RZ, 0x1 ;  /* 0x00000001ff0a7803 */ /* 0x000fc40000000000 */
[----:B------:R-:W-:Y:S02]  /*0370*/  P2R R8, PR, RZ, 0x2 ;  /* 0x00000002ff087803 */ /* 0x000fe40000000000 */
[----:B------:R-:W-:Y:S02]  /*0380*/  ISETP.GE.U32.AND P1, PT, R30, UR7, PT ;  /* 0x000000071e007c0c */ /* 0x000fe4000bf26070 */
[----:B------:R-:W-:Y:S02]  /*0390*/  ISETP.GE.U32.AND P0, PT, R29, UR7, PT ;  /* 0x000000071d007c0c */ /* 0x000fe4000bf06070 */
[----:B------:R-:W-:Y:S02]  /*03a0*/  P2R R6, PR, RZ, 0x40 ;  /* 0x00000040ff067803 */ /* 0x000fe40000000000 */
[----:B------:R-:W-:Y:S01]  /*03b0*/  ISETP.GE.U32.AND P6, PT, R31, UR7, PT ;  /* 0x000000071f007c0c */ /* 0x000fe2000bfc6070 */
[C---:B------:R-:W-:Y:S02]  /*03c0*/  VIADD R19, R32.reuse, 0x2c00 ;  /* 0x00002c0020137836 */ /* 0x040fe40000000000 */
[----:B------:R-:W-:-:S02]  /*03d0*/  VIADD R18, R32, 0x3000 ;  /* 0x0000300020127836 */ /* 0x000fc40000000000 */
[C---:B------:R-:W-:Y:S02]  /*03e0*/  VIADD R17, R32.reuse, 0x3400 ;  /* 0x0000340020117836 */ /* 0x040fe40000000000 */
[C---:B------:R-:W-:Y:S02]  /*03f0*/  VIADD R16, R32.reuse, 0x3800 ;  /* 0x0000380020107836 */ /* 0x040fe40000000000 */
[C---:B------:R-:W-:Y:S02]  /*0400*/  VIADD R15, R32.reuse, 0x3c00 ;  /* 0x00003c00200f7836 */ /* 0x040fe40000000000 */
[C---:B------:R-:W-:Y:S02]  /*0410*/  VIADD R14, R32.reuse, 0x4000 ;  /* 0x00004000200e7836 */ /* 0x040fe40000000000 */
[C---:B------:R-:W-:Y:S01]  /*0420*/  VIADD R12, R32.reuse, 0x4800 ;  /* 0x00004800200c7836 */ /* 0x040fe20000000000 */
[----:B------:R-:W-:Y:S02]  /*0430*/  P2R R4, PR, RZ, 0x20 ;  /* 0x00000020ff047803 */ /* 0x000fe40000000000 */
[C---:B------:R-:W-:Y:S01]  /*0440*/  ISETP.GE.U32.AND P5, PT, R32.reuse, UR7, PT ;  /* 0x0000000720007c0c */ /* 0x040fe2000bfa6070 */
[----:B------:R-:W-:-:S02]  /*0450*/  VIADD R34, R32, 0x6400 ;  /* 0x0000640020227836 */ /* 0x000fc40000000000 */
[C---:B------:R-:W-:Y:S02]  /*0460*/  VIADD R52, R32.reuse, 0x7800 ;  /* 0x0000780020347836 */ /* 0x040fe40000000000 */
[----:B------:R-:W-:Y:S01]  /*0470*/  VIADD R50, R32, 0x7c00 ;  /* 0x00007c0020327836 */ /* 0x000fe20000000000 */
[----:B---3--:R-:W-:Y:S01]  /*0480*/  @!P1 STS.U8 [R0+UR5+0x800], R7 ;  /* 0x0008000700009988 */ /* 0x008fe20008000005 */
[----:B------:R-:W-:-:S03]  /*0490*/  ISETP.NE.AND P1, PT, R8, RZ, PT ;  /* 0x000000ff0800720c */ /* 0x000fc60003f25270 */
[----:B----4-:R-:W-:Y:S01]  /*04a0*/  @!P0 STS.U8 [R0+UR5+0xc00], R9 ;  /* 0x000c000900008988 */ /* 0x010fe20008000005 */
[----:B------:R-:W-:-:S03]  /*04b0*/  ISETP.NE.AND P0, PT, R10, RZ, PT ;  /* 0x000000ff0a00720c */ /* 0x000fc60003f05270 */
[----:B-----5:R-:W-:Y:S01]  /*04c0*/  @!P6 STS.U8 [R0+UR5+0x400], R5 ;  /* 0x000400050000e988 */ /* 0x020fe20008000005 */
[----:B------:R-:W-:-:S05]  /*04d0*/  ISETP.NE.AND P6, PT, R6, RZ, PT ;  /* 0x000000ff0600720c */ /* 0x000fca0003fc5270 */
[----:B--2---:R-:W-:Y:S01]  /*04e0*/  @!P1 STS.U8 [R0+UR5+0x1400], R13 ;  /* 0x0014000d00009988 */ /* 0x004fe20008000005 */
[----:B------:R-:W-:-:S03]  /*04f0*/  ISETP.GE.U32.AND P1, PT, R18, UR7, PT ;  /* 0x0000000712007c0c */ /* 0x000fc6000bf26070 */
[----:B------:R-:W-:Y:S01]  /*0500*/  @!P0 STS.U8 [R0+UR5+0x1000], R11 ;  /* 0x0010000b00008988 */ /* 0x000fe20008000005 */
[----:B------:R-:W-:-:S03]  /*0510*/  ISETP.GE.U32.AND P0, PT, R19, UR7, PT ;  /* 0x0000000713007c0c */ /* 0x000fc6000bf06070 */
[----:B------:R0:W-:Y:S06]  /*0520*/  @!P6 STS.U8 [R0+UR5+0x1800], R33 ;  /* 0x001800210000e988 */ /* 0x0001ec0008000005 */
[----:B------:R-:W2:Y:S01]  /*0530*/  @!P1 LDG.E.U8 R48, desc[UR8][R54.64+0x3000] ;  /* 0x0030000836309981 */ /* 0x000ea2000c1e1100 */
[----:B------:R-:W-:-:S03]  /*0540*/  ISETP.GE.U32.AND P1, PT, R16, UR7, PT ;  /* 0x0000000710007c0c */ /* 0x000fc6000bf26070 */
[----:B0-----:R-:W3:Y:S01]  /*0550*/  @!P0 LDG.E.U8 R33, desc[UR8][R54.64+0x2c00] ;  /* 0x002c000836218981 */ /* 0x001ee2000c1e1100 */
[----:B------:R-:W-:-:S09]  /*0560*/  ISETP.GE.U32.AND P0, PT, R17, UR7, PT ;  /* 0x0000000711007c0c */ /* 0x000fd2000bf06070 */
[----:B------:R-:W4:Y:S01]  /*0570*/  @!P1 LDG.E.U8 R44, desc[UR8][R54.64+0x3800] ;  /* 0x00380008362c9981 */ /* 0x000f22000c1e1100 */
[----:B------:R-:W-:-:S03]  /*0580*/  ISETP.GE.U32.AND P1, PT, R14, UR7, PT ;  /* 0x000000070e007c0c */ /* 0x000fc6000bf26070 */
[----:B------:R-:W5:Y:S01]  /*0590*/  @!P0 LDG.E.U8 R46, desc[UR8][R54.64+0x3400] ;  /* 0x00340008362e8981 */ /* 0x000f62000c1e1100 */
[----:B------:R-:W-:Y:S01]  /*05a0*/  ISETP.GE.U32.AND P0, PT, R15, UR7, PT ;  /* 0x000000070f007c0c */ /* 0x000fe2000bf06070 */
[----:B------:R-:W-:-:S08]  /*05b0*/  VIADD R13, R32, 0x4400 ;  /* 0x00004400200d7836 */ /* 0x000fd00000000000 */
[----:B------:R-:W5:Y:S01]  /*05c0*/  @!P1 LDG.E.U8 R53, desc[UR8][R54.64+0x4000] ;  /* 0x0040000836359981 */ /* 0x000f62000c1e1100 */
[----:B------:R-:W-:-:S03]  /*05d0*/  ISETP.GE.U32.AND P1, PT, R12, UR7, PT ;  /* 0x000000070c007c0c */ /* 0x000fc6000bf26070 */
[----:B------:R-:W5:Y:S01]  /*05e0*/  @!P0 LDG.E.U8 R42, desc[UR8][R54.64+0x3c00] ;  /* 0x003c0008362a8981 */ /* 0x000f62000c1e1100 */
[----:B------:R-:W-:Y:S01]  /*05f0*/  ISETP.GE.U32.AND P0, PT, R13, UR7, PT ;  /* 0x000000070d007c0c */ /* 0x000fe2000bf06070 */
[C---:B------:R-:W-:Y:S02]  /*0600*/  VIADD R11, R32.reuse, 0x4c00 ;  /* 0x00004c00200b7836 */ /* 0x040fe40000000000 */
[----:B------:R-:W-:-:S06]  /*0610*/  VIADD R10, R32, 0x5000 ;  /* 0x00005000200a7836 */ /* 0x000fcc0000000000 */
        /* <DEDUP_REMOVED lines=10> */
[----:B------:R-:W-:Y:S02]  /*06c0*/  VIADD R6, R32, 0x5c00 ;  /* 0x00005c0020067836 */ /* 0x000fe40000000000 */
[----:B------:R-:W-:Y:S01]  /*06d0*/  @!P5 STS.U8 [R0+UR5], R3 ;  /* 0x000000030000d988 */ /* 0x000fe20008000005 */
[----:B------:R-:W-:Y:S01]  /*06e0*/  ISETP.NE.AND P5, PT, R4, RZ, PT ;  /* 0x000000ff0400720c */ /* 0x000fe20003fa5270 */
[----:B------:R-:W-:Y:S02]  /*06f0*/  VIADD R4, R32, 0x6000 ;  /* 0x0000600020047836 */ /* 0x000fe40000000000 */
[----:B------:R0:W-:Y:S06]  /*0700*/  @!P2 STS.U8 [R0+UR5+0x2800], R41 ;  /* 0x002800290000a988 */ /* 0x0001ec0008000005 */
[----:B------:R-:W5:Y:S01]  /*0710*/  @!P0 LDG.E.U8 R43, desc[UR8][R54.64+0x5400] ;  /* 0x00540008362b8981 */ /* 0x000f62000c1e1100 */
[----:B------:R-:W-:-:S03]  /*0720*/  ISETP.GE.U32.AND P0, PT, R6, UR7, PT ;  /* 0x0000000706007c0c */ /* 0x000fc6000bf06070 */
[----:B0-----:R-:W5:Y:S01]  /*0730*/  @!P1 LDG.E.U8 R41, desc[UR8][R54.64+0x5800] ;  /* 0x0058000836299981 */ /* 0x001f62000c1e1100 */
[----:B------:R-:W-:Y:S01]  /*0740*/  ISETP.GE.U32.AND P1, PT, R4, UR7, PT ;  /* 0x0000000704007c0c */ /* 0x000fe2000bf26070 */
[C---:B------:R-:W-:Y:S02]  /*0750*/  VIADD R3, R32.reuse, 0x6c00 ;  /* 0x00006c0020037836 */ /* 0x040fe40000000000 */
[----:B------:R0:W-:Y:S01]  /*0760*/  @!P5 STS.U8 [R0+UR5+0x1c00], R35 ;  /* 0x001c00230000d988 */ /* 0x0001e20008000005 */
[C---:B------:R-:W-:Y:S02]  /*0770*/  VIADD R5, R32.reuse, 0x7000 ;  /* 0x0000700020057836 */ /* 0x040fe40000000000 */
[C---:B------:R-:W-:Y:S01]  /*0780*/  VIADD R7, R32.reuse, 0x7400 ;  /* 0x0000740020077836 */ /* 0x040fe20000000000 */
[----:B------:R1:W-:Y:S01]  /*0790*/  @!P4 STS.U8 [R0+UR5+0x2000], R37 ;  /* 0x002000250000c988 */ /* 0x0003e20008000005 */
[----:B------:R-:W-:Y:S01]  /*07a0*/  ISETP.GE.U32.AND P2, PT, R3, UR7, PT ;  /* 0x0000000703007c0c */ /* 0x000fe2000bf46070 */
[----:B0-----:R-:W-:-:S02]  /*07b0*/  VIADD R35, R32, 0x6800 ;  /* 0x0000680020237836 */ /* 0x001fc40000000000 */
[----:B------:R0:W-:Y:S01]  /*07c0*/  @!P3 STS.U8 [R0+UR5+0x2400], R39 ;  /* 0x002400270000b988 */ /* 0x0001e20008000005 */
[----:B------:R-:W-:Y:S02]  /*07d0*/  ISETP.GE.U32.AND P3, PT, R5, UR7, PT ;  /* 0x0000000705007c0c */ /* 0x000fe4000bf66070 */
[----:B------:R-:W-:Y:S01]  /*07e0*/  ISETP.GE.U32.AND P4, PT, R7, UR7, PT ;  /* 0x0000000707007c0c */ /* 0x000fe2000bf86070 */
[----:B-1----:R-:W5:Y:S01]  /*07f0*/  @!P1 LDG.E.U8 R37, desc[UR8][R54.64+0x6000] ;  /* 0x0060000836259981 */ /* 0x002f62000c1e1100 */
[----:B------:R-:W-:Y:S02]  /*0800*/  ISETP.GE.U32.AND P1, PT, R35, UR7, PT ;  /* 0x0000000723007c0c */ /* 0x000fe4000bf26070 */
[----:B------:R-:W-:-:S03]  /*0810*/  ISETP.GE.U32.AND P5, PT, R52, UR7, PT ;  /* 0x0000000734007c0c */ /* 0x000fc6000bfa6070 */
[----:B------:R-:W5:Y:S01]  /*0820*/  @!P2 LDG.E.U8 R5, desc[UR8][R54.64+0x6c00] ;  /* 0x006c00083605a981 */ /* 0x000f62000c1e1100 */
[----:B------:R-:W-:-:S03]  /*0830*/  ISETP.GE.U32.AND P6, PT, R50, UR7, PT ;  /* 0x0000000732007c0c */ /* 0x000fc6000bfc6070 */
[----:B0-----:R-:W5:Y:S01]  /*0840*/  @!P0 LDG.E.U8 R39, desc[UR8][R54.64+0x5c00] ;  /* 0x005c000836278981 */ /* 0x001f62000c1e1100 */
[----:B------:R-:W-:-:S03]  /*0850*/  ISETP.GE.U32.AND P0, PT, R34, UR7, PT ;  /* 0x0000000722007c0c */ /* 0x000fc6000bf06070 */
[----:B------:R-:W5:Y:S04]  /*0860*/  @!P3 LDG.E.U8 R7, desc[UR8][R54.64+0x7000] ;  /* 0x007000083607b981 */ /* 0x000f68000c1e1100 */
[----:B------:R-:W5:Y:S04]  /*0870*/  @!P1 LDG.E.U8 R3, desc[UR8][R54.64+0x6800] ;  /* 0x0068000836039981 */ /* 0x000f68000c1e1100 */
[----:B------:R-:W5:Y:S04]  /*0880*/  @!P4 LDG.E.U8 R52, desc[UR8][R54.64+0x7400] ;  /* 0x007400083634c981 */ /* 0x000f68000c1e1100 */
[----:B------:R-:W5:Y:S04]  /*0890*/  @!P0 LDG.E.U8 R35, desc[UR8][R54.64+0x6400] ;  /* 0x0064000836238981 */ /* 0x000f68000c1e1100 */
[----:B------:R-:W5:Y:S04]  /*08a0*/  @!P5 LDG.E.U8 R57, desc[UR8][R54.64+0x7800] ;  /* 0x007800083639d981 */ /* 0x000f68000c1e1100 */
[----:B------:R-:W5:Y:S01]  /*08b0*/  @!P6 LDG.E.U8 R59, desc[UR8][R54.64+0x7c00] ;  /* 0x007c0008363be981 */ /* 0x000f62000c1e1100 */
[----:B------:R-:W-:-:S02]  /*08c0*/  P2R R34, PR, RZ, 0x1 ;  /* 0x00000001ff227803 */ /* 0x000fc40000000000 */
[----:B------:R-:W-:Y:S02]  /*08d0*/  P2R R36, PR, RZ, 0x2 ;  /* 0x00000002ff247803 */ /* 0x000fe40000000000 */
[----:B------:R-:W-:Y:S02]  /*08e0*/  ISETP.GE.U32.AND P1, PT, R19, UR7, PT ;  /* 0x0000000713007c0c */ /* 0x000fe4000bf26070 */
[----:B------:R-:W-:Y:S02]  /*08f0*/  ISETP.GE.U32.AND P0, PT, R18, UR7, PT ;  /* 0x0000000712007c0c */ /* 0x000fe4000bf06070 */
[----:B------:R-:W-:Y:S02]  /*0900*/  P2R R38, PR, RZ, 0x4 ;  /* 0x00000004ff267803 */ /* 0x000fe40000000000 */
[----:B------:R-:W-:Y:S02]  /*0910*/  P2R R40, PR, RZ, 0x8 ;  /* 0x00000008ff287803 */ /* 0x000fe40000000000 */
[----:B------:R-:W-:-:S02]  /*0920*/  ISETP.GE.U32.AND P3, PT, R17, UR7, PT ;  /* 0x0000000711007c0c */ /* 0x000fc4000bf66070 */
[----:B------:R-:W-:-:S05]  /*0930*/  ISETP.GE.U32.AND P2, PT, R16, UR7, PT ;  /* 0x0000000710007c0c */ /* 0x000fca000bf46070 */
[----:B--2---:R-:W-:Y:S01]  /*0940*/  @!P0 STS.U8 [R0+UR5+0x3000], R48 ;  /* 0x0030003000008988 */ /* 0x004fe20008000005 */
[----:B------:R-:W-:-:S03]  /*0950*/  ISETP.GE.U32.AND P0, PT, R14, UR7, PT ;  /* 0x000000070e007c0c */ /* 0x000fc6000bf06070 */
[----:B---3--:R-:W-:Y:S01]  /*0960*/  @!P1 STS.U8 [R0+UR5+0x2c00], R33 ;  /* 0x002c002100009988 */ /* 0x008fe20008000005 */
[----:B------:R-:W-:-:S03]  /*0970*/  ISETP.GE.U32.AND P1, PT, R15, UR7, PT ;  /* 0x000000070f007c0c */ /* 0x000fc6000bf26070 */
[----:B----4-:R-:W-:Y:S01]  /*0980*/  @!P2 STS.U8 [R0+UR5+0x3800], R44 ;  /* 0x0038002c0000a988 */ /* 0x010fe20008000005 */
[----:B------:R-:W-:-:S03]  /*0990*/  ISETP.GE.U32.AND P2, PT, R12, UR7, PT ;  /* 0x000000070c007c0c */ /* 0x000fc6000bf46070 */
[----:B-----5:R-:W-:Y:S01]  /*09a0*/  @!P3 STS.U8 [R0+UR5+0x3400], R46 ;  /* 0x0034002e0000b988 */ /* 0x020fe20008000005 */
[----:B------:R-:W-:-:S03]  /*09b0*/  ISETP.GE.U32.AND P3, PT, R13, UR7, PT ;  /* 0x000000070d007c0c */ /* 0x000fc6000bf66070 */
[----:B------:R-:W-:Y:S01]  /*09c0*/  @!P0 STS.U8 [R0+UR5+0x4000], R53 ;  /* 0x0040003500008988 */ /* 0x000fe20008000005 */
        /* <DEDUP_REMOVED lines=10> */
[----:B------:R-:W-:-:S05]  /*0a70*/  ISETP.GE.U32.AND P1, PT, R6, UR7, PT ;  /* 0x0000000706007c0c */ /* 0x000fca000bf26070 */
[----:B------:R-:W-:Y:S01]  /*0a80*/  @!P3 STS.U8 [R0+UR5+0x5400], R43 ;  /* 0x0054002b0000b988 */ /* 0x000fe20008000005 */
[----:B------:R-:W-:-:S03]  /*0a90*/  ISETP.NE.AND P3, PT, R40, RZ, PT ;  /* 0x000000ff2800720c */ /* 0x000fc60003f65270 */
[----:B------:R-:W-:Y:S01]  /*0aa0*/  @!P2 STS.U8 [R0+UR5+0x5800], R41 ;  /* 0x005800290000a988 */ /* 0x000fe20008000005 */
[----:B------:R-:W-:-:S03]  /*0ab0*/  ISETP.NE.AND P2, PT, R38, RZ, PT ;  /* 0x000000ff2600720c */ /* 0x000fc60003f45270 */
[----:B------:R-:W-:Y:S01]  /*0ac0*/  @!P0 STS.U8 [R0+UR5+0x6000], R37 ;  /* 0x0060002500008988 */ /* 0x000fe20008000005 */
[----:B------:R-:W-:-:S03]  /*0ad0*/  ISETP.NE.AND P0, PT, R34, RZ, PT ;  /* 0x000000ff2200720c */ /* 0x000fc60003f05270 */
[----:B------:R-:W-:Y:S01]  /*0ae0*/  @!P1 STS.U8 [R0+UR5+0x5c00], R39 ;  /* 0x005c002700009988 */ /* 0x000fe20008000005 */
[----:B------:R-:W-:-:S05]  /*0af0*/  ISETP.NE.AND P1, PT, R36, RZ, PT ;  /* 0x000000ff2400720c */ /* 0x000fca0003f25270 */
[----:B------:R-:W-:Y:S04]  /*0b00*/  @!P2 STS.U8 [R0+UR5+0x6c00], R5 ;  /* 0x006c00050000a988 */ /* 0x000fe80008000005 */
[----:B------:R-:W-:Y:S04]  /*0b10*/  @!P3 STS.U8 [R0+UR5+0x7000], R7 ;  /* 0x007000070000b988 */ /* 0x000fe80008000005 */
[----:B------:R-:W-:Y:S04]  /*0b20*/  @!P4 STS.U8 [R0+UR5+0x7400], R52 ;  /* 0x007400340000c988 */ /* 0x000fe80008000005 */
[----:B------:R0:W-:Y:S04]  /*0b30*/  @!P0 STS.U8 [R0+UR5+0x6400], R35 ;  /* 0x0064002300008988 */ /* 0x0001e80008000005 */
[----:B------:R-:W-:Y:S04]  /*0b40*/  @!P1 STS.U8 [R0+UR5+0x6800], R3 ;  /* 0x0068000300009988 */ /* 0x000fe80008000005 */
[----:B------:R-:W-:Y:S04]  /*0b50*/  @!P5 STS.U8 [R0+UR5+0x7800], R57 ;  /* 0x007800390000d988 */ /* 0x000fe80008000005 */
[----:B------:R-:W-:Y:S01]  /*0b60*/  @!P6 STS.U8 [R0+UR5+0x7c00], R59 ;  /* 0x007c003b0000e988 */ /* 0x000fe20008000005 */
[----:B------:R-:W-:Y:S01]  /*0b70*/  P2R R34, PR, RZ, 0x1 ;  /* 0x00000001ff227803 */ /* 0x000fe20000000000 */
[----:B------:R-:W-:Y:S01]  /*0b80*/  BAR.SYNC.DEFER_BLOCKING 0x0 ;  /* 0x0000000000007b1d */ /* 0x000fe20000010000 */
[----:B------:R-:W-:-:S02]  /*0b90*/  ISETP.GE.U32.AND P0, PT, R31, UR7, PT ;  /* 0x000000071f007c0c */ /* 0x000fc4000bf06070 */
[----:B0-----:R-:W-:Y:S02]  /*0ba0*/  P2R R35, PR, RZ, 0x2 ;  /* 0x00000002ff237803 */ /* 0x001fe40000000000 */
[----:B------:R-:W-:-:S09]  /*0bb0*/  ISETP.GE.U32.AND P1, PT, R32, UR7, PT ;  /* 0x0000000720007c0c */ /* 0x000fd2000bf26070 */
[----:B------:R-:W0:Y:S04]  /*0bc0*/  @!P0 LDS.U8 R33, [R0+UR5+0x400] ;  /* 0x0004000500218984 */ /* 0x000e280008000000 */
[----:B------:R-:W1:Y:S04]  /*0bd0*/  @!P1 LDS.U8 R31, [R0+UR5] ;  /* 0x00000005001f9984 */ /* 0x000e680008000000 */
[----:B0-----:R-:W-:Y:S01]  /*0be0*/  @!P0 STG.E.U8 desc[UR8][R26.64+0x400], R33 ;  /* 0x000400211a008986 */ /* 0x001fe2000c101108 */
[----:B------:R-:W-:-:S03]  /*0bf0*/  ISETP.GE.U32.AND P0, PT, R29, UR7, PT ;  /* 0x000000071d007c0c */ /* 0x000fc6000bf06070 */
[----:B-1----:R-:W-:Y:S01]  /*0c00*/  @!P1 STG.E.U8 desc[UR8][R26.64], R31 ;  /* 0x0000001f1a009986 */ /* 0x002fe2000c101108 */
[----:B------:R-:W-:-:S09]  /*0c10*/  ISETP.GE.U32.AND P1, PT, R30, UR7, PT ;  /* 0x000000071e007c0c */ /* 0x000fd2000bf26070 */
[----:B------:R-:W0:Y:S04]  /*0c20*/  @!P0 LDS.U8 R5, [R0+UR5+0xc00] ;  /* 0x000c000500058984 */ /* 0x000e280008000000 */
[----:B------:R-:W1:Y:S04]  /*0c30*/  @!P1 LDS.U8 R3, [R0+UR5+0x800] ;  /* 0x0008000500039984 */ /* 0x000e680008000000 */
        /* <DEDUP_REMOVED lines=27> */
[----:B------:R-:W-:Y:S02]  /*0df0*/  ISETP.GE.U32.AND P1, PT, R18, UR7, PT ;  /* 0x0000000712007c0c */ /* 0x000fe4000bf26070 */
[----:B------:R-:W-:Y:S01]  /*0e00*/  P2R R36, PR, RZ, 0x4 ;  /* 0x00000004ff247803 */ /* 0x000fe20000000000 */
[----:B------:R-:W-:Y:S06]  /*0e10*/  @!P5 LDS.U8 R19, [R0+UR5+0x7800] ;  /* 0x007800050013d984 */ /* 0x000fec0008000000 */
[----:B------:R-:W0:Y:S04]  /*0e20*/  @!P0 LDS.U8 R21, [R0+UR5+0x3400] ;  /* 0x0034000500158984 */ /* 0x000e280008000000 */
[----:B------:R-:W1:Y:S04]  /*0e30*/  @!P1 LDS.U8 R17, [R0+UR5+0x3000] ;  /* 0x0030000500119984 */ /* 0x000e680008000000 */
[----:B0-----:R-:W-:Y:S01]  /*0e40*/  @!P0 STG.E.U8 desc[UR8][R26.64+0x3400], R21 ;  /* 0x003400151a008986 */ /* 0x001fe2000c101108 */
[----:B------:R-:W-:-:S03]  /*0e50*/  ISETP.GE.U32.AND P0, PT, R15, UR7, PT ;  /* 0x000000070f007c0c */ /* 0x000fc6000bf06070 */
[----:B-1----:R-:W-:Y:S01]  /*0e60*/  @!P1 STG.E.U8 desc[UR8][R26.64+0x3000], R17 ;  /* 0x003000111a009986 */ /* 0x002fe2000c101108 */
[----:B------:R-:W-:Y:S02]  /*0e70*/  ISETP.GE.U32.AND P1, PT, R16, UR7, PT ;  /* 0x0000000710007c0c */ /* 0x000fe4000bf26070 */
[----:B------:R-:W-:Y:S01]  /*0e80*/  ISETP.GE.U32.AND P2, PT, R8, UR7, PT ;  /* 0x0000000708007c0c */ /* 0x000fe2000bf46070 */
[----:B------:R-:W-:Y:S06]  /*0e90*/  @!P3 LDS.U8 R17, [R0+UR5+0x7000] ;  /* 0x007000050011b984 */ /* 0x000fec0008000000 */
        /* <DEDUP_REMOVED lines=11> */
[----:B------:R-:W-:-:S03]  /*0f50*/  ISETP.GE.U32.AND P1, PT, R12, UR7, PT ;  /* 0x000000070c007c0c */ /* 0x000fc6000bf26070 */
        /* <DEDUP_REMOVED lines=13> */
[----:B------:R-:W-:Y:S04]  /*1030*/  @!P2 STG.E.U8 desc[UR8][R26.64+0x5800], R7 ;  /* 0x005800071a00a986 */ /* 0x000fe8000c101108 */
[----:B------:R-:W-:Y:S04]  /*1040*/  @!P4 LDS.U8 R5, [R0+UR5+0x7400] ;  /* 0x007400050005c984 */ /* 0x000fe80008000000 */
[----:B------:R-:W0:Y:S04]  /*1050*/  @!P0 LDS.U8 R11, [R0+UR5+0x6000] ;  /* 0x00600005000b8984 */ /* 0x000e280008000000 */
[----:B------:R-:W1:Y:S01]  /*1060*/  @!P1 LDS.U8 R9, [R0+UR5+0x5c00] ;  /* 0x005c000500099984 */ /* 0x000e620008000000 */
[----:B------:R-:W-:-:S03]  /*1070*/  ISETP.NE.AND P2, PT, R36, RZ, PT ;  /* 0x000000ff2400720c */ /* 0x000fc60003f45270 */
[----:B------:R-:W-:Y:S10]  /*1080*/  @!P6 LDS.U8 R7, [R0+UR5+0x7c00] ;  /* 0x007c00050007e984 */ /* 0x000ff40008000000 */
[----:B------:R-:W2:Y:S04]  /*1090*/  @!P2 LDS.U8 R3, [R0+UR5+0x6c00] ;  /* 0x006c00050003a984 */ /* 0x000ea80008000000 */
[----:B0-----:R-:W-:Y:S01]  /*10a0*/  @!P0 STG.E.U8 desc[UR8][R26.64+0x6000], R11 ;  /* 0x0060000b1a008986 */ /* 0x001fe2000c101108 */
[----:B------:R-:W-:-:S03]  /*10b0*/  ISETP.NE.AND P0, PT, R34, RZ, PT ;  /* 0x000000ff2200720c */ /* 0x000fc60003f05270 */
[----:B-1----:R-:W-:Y:S01]  /*10c0*/  @!P1 STG.E.U8 desc[UR8][R26.64+0x5c00], R9 ;  /* 0x005c00091a009986 */ /* 0x002fe2000c101108 */
[----:B------:R-:W-:-:S09]  /*10d0*/  ISETP.NE.AND P1, PT, R35, RZ, PT ;  /* 0x000000ff2300720c */ /* 0x000fd20003f25270 */
[----:B------:R-:W0:Y:S04]  /*10e0*/  @!P0 LDS.U8 R13, [R0+UR5+0x6400] ;  /* 0x00640005000d8984 */ /* 0x000e280008000000 */
[----:B------:R-:W1:Y:S01]  /*10f0*/  @!P1 LDS.U8 R15, [R0+UR5+0x6800] ;  /* 0x00680005000f9984 */ /* 0x000e620008000000 */
[----:B------:R-:W-:-:S03]  /*1100*/  UIADD3 UR4, UPT, UPT, UR4, 0x1, URZ ;  /* 0x0000000104047890 */ /* 0x000fc6000fffe0ff */
[----:B--2---:R2:W-:Y:S04]  /*1110*/  @!P2 STG.E.U8 desc[UR8][R26.64+0x6c00], R3 ;  /* 0x006c00031a00a986 */ /* 0x0045e8000c101108 */
[----:B------:R2:W-:Y:S04]  /*1120*/  @!P3 STG.E.U8 desc[UR8][R26.64+0x7000], R17 ;  /* 0x007000111a00b986 */ /* 0x0005e8000c101108 */
[----:B------:R2:W-:Y:S04]  /*1130*/  @!P4 STG.E.U8 desc[UR8][R26.64+0x7400], R5 ;  /* 0x007400051a00c986 */ /* 0x0005e8000c101108 */
[----:B------:R2:W-:Y:S04]  /*1140*/  @!P5 STG.E.U8 desc[UR8][R26.64+0x7800], R19 ;  /* 0x007800131a00d986 */ /* 0x0005e8000c101108 */
[----:B------:R2:W-:Y:S04]  /*1150*/  @!P6 STG.E.U8 desc[UR8][R26.64+0x7c00], R7 ;  /* 0x007c00071a00e986 */ /* 0x0005e8000c101108 */
[----:B0-----:R2:W-:Y:S01]  /*1160*/  @!P0 STG.E.U8 desc[UR8][R26.64+0x6400], R13 ;  /* 0x0064000d1a008986 */ /* 0x0015e2000c101108 */
[----:B------:R-:W-:-:S03]  /*1170*/  ISETP.NE.AND P0, PT, R2, UR4, PT ;  /* 0x0000000402007c0c */ /* 0x000fc6000bf05270 */
[----:B-1----:R2:W-:Y:S01]  /*1180*/  @!P1 STG.E.U8 desc[UR8][R26.64+0x6800], R15 ;  /* 0x0068000f1a009986 */ /* 0x0025e2000c101108 */
[----:B------:R-:W-:Y:S09]  /*1190*/  BAR.SYNC.DEFER_BLOCKING 0x0 ;  /* 0x0000000000007b1d */ /* 0x000ff20000010000 */
[----:B------:R-:W-:Y:S05]  /*11a0*/  @P0 BRA `(.L_x_0) ;  /* 0xffffffec00d00947 */ /* 0x000fea000383ffff */
[----:B------:R-:W-:Y:S05]  /*11b0*/  EXIT ;  /* 0x000000000000794d */ /* 0x000fea0003800000 */
.L_x_1:
[----:B------:R-:W-:-:S00]  /*11c0*/  BRA `(.L_x_1) ;  /* 0xfffffffc00fc7947 */ /* 0x000fc0000383ffff */
[----:B------:R-:W-:-:S00]  /*11d0*/  NOP ;  /* 0x0000000000007918 */ /* 0x000fc00000000000 */
        /* <DEDUP_REMOVED lines=10> */
.L_x_2:


//--------------------- .nv.shared._Z13deflatekerneljPcS_ --------------------------
	.section	.nv.shared._Z13deflatekerneljPcS_,"aw",@nobits
	.sectionflags	@""
.nv.shared._Z13deflatekerneljPcS_:
	.zero		33792


//--------------------- .nv.shared.reserved.0     --------------------------
	.section	.nv.shared.reserved.0,"aw",@nobits
	.weak		__nv_reservedSMEM_offset_0_alias
	.size		__nv_reservedSMEM_offset_0_alias, 0, 64
	.other		__nv_reservedSMEM_offset_0_alias,@"STO_CUDA_RESERVED_SHARED STV_DEFAULT"
__nv_reservedSMEM_offset_0_alias:
	.zero		0
	.zero		64


//--------------------- .nv.constant0._Z13deflatekerneljPcS_ --------------------------
	.section	.nv.constant0._Z13deflatekerneljPcS_,"a",@progbits
	.sectionflags	@""
	.align	4
.nv.constant0._Z13deflatekerneljPcS_:
	.zero		920


//--------------------- SYMBOLS --------------------------

	.type		.nv.reservedSmem.offset0,@object
	.size		.nv.reservedSmem.offset0,0x4
	.type		.nv.reservedSmem.cap,@object
	.size		.nv.reservedSmem.cap,0x4
